//
// Generated by NVIDIA NVVM Compiler
//
// Compiler Build ID: CL-36424714
// Cuda compilation tools, release 13.0, V13.0.88
// Based on NVVM 20.0.0
//

.version 9.0
.target sm_100
.address_size 64

	// .globl	_Z13hbm_peak_copyPK6Float8PS_m

.visible .entry _Z13hbm_peak_copyPK6Float8PS_m(
	.param .u64 .ptr .align 1 _Z13hbm_peak_copyPK6Float8PS_m_param_0,
	.param .u64 .ptr .align 1 _Z13hbm_peak_copyPK6Float8PS_m_param_1,
	.param .u64 _Z13hbm_peak_copyPK6Float8PS_m_param_2
)
{
	.reg .pred 	%p<7>;
	.reg .b32 	%r<7>;
	.reg .b32 	%f<33>;
	.reg .b64 	%rd<17>;

	ld.param.u64 	%rd9, [_Z13hbm_peak_copyPK6Float8PS_m_param_0];
	ld.param.u64 	%rd10, [_Z13hbm_peak_copyPK6Float8PS_m_param_1];
	ld.param.u64 	%rd11, [_Z13hbm_peak_copyPK6Float8PS_m_param_2];
	mov.u32 	%r2, %ctaid.x;
	mov.u32 	%r1, %ntid.x;
	mov.u32 	%r3, %tid.x;
	mad.lo.s32 	%r4, %r2, %r1, %r3;
	mul.wide.u32 	%rd16, %r4, 4;
	setp.ge.u64 	%p1, %rd16, %rd11;
	@%p1 bra 	$L__BB0_8;
	mov.u32 	%r5, %nctaid.x;
	mul.lo.s32 	%r6, %r5, %r1;
	mul.wide.u32 	%rd2, %r6, 4;
	cvta.to.global.u64 	%rd3, %rd9;
	cvta.to.global.u64 	%rd4, %rd10;
$L__BB0_2:
	setp.ge.u64 	%p2, %rd16, %rd11;
	@%p2 bra 	$L__BB0_7;
	shl.b64 	%rd12, %rd16, 5;
	add.s64 	%rd6, %rd4, %rd12;
	add.s64 	%rd7, %rd3, %rd12;
	ld.global.nc.v8.f32 	{%f1, %f2, %f3, %f4, %f5, %f6, %f7, %f8}, [%rd7];
	st.global.v8.f32 	[%rd6], {%f1, %f2, %f3, %f4, %f5, %f6, %f7, %f8};
	add.s64 	%rd13, %rd16, 1;
	setp.ge.u64 	%p3, %rd13, %rd11;
	@%p3 bra 	$L__BB0_7;
	ld.global.nc.v8.f32 	{%f9, %f10, %f11, %f12, %f13, %f14, %f15, %f16}, [%rd7+32];
	st.global.v8.f32 	[%rd6+32], {%f9, %f10, %f11, %f12, %f13, %f14, %f15, %f16};
	add.s64 	%rd14, %rd16, 2;
	setp.ge.u64 	%p4, %rd14, %rd11;
	@%p4 bra 	$L__BB0_7;
	ld.global.nc.v8.f32 	{%f17, %f18, %f19, %f20, %f21, %f22, %f23, %f24}, [%rd7+64];
	st.global.v8.f32 	[%rd6+64], {%f17, %f18, %f19, %f20, %f21, %f22, %f23, %f24};
	add.s64 	%rd15, %rd16, 3;
	setp.ge.u64 	%p5, %rd15, %rd11;
	@%p5 bra 	$L__BB0_7;
	ld.global.nc.v8.f32 	{%f25, %f26, %f27, %f28, %f29, %f30, %f31, %f32}, [%rd7+96];
	st.global.v8.f32 	[%rd6+96], {%f25, %f26, %f27, %f28, %f29, %f30, %f31, %f32};
$L__BB0_7:
	add.s64 	%rd16, %rd16, %rd2;
	setp.lt.u64 	%p6, %rd16, %rd11;
	@%p6 bra 	$L__BB0_2;
$L__BB0_8:
	ret;

}


// ===== COMPILED SASS (sm_100) =====

	.target	sm_100

	.elftype	@"ET_EXEC"


//--------------------- .note.nv.tkinfo           --------------------------
	.section	.note.nv.tkinfo,"",@"SHT_NOTE"
	.sectionflags	@"SHF_NOTE_NV_TKINFO"
	.tkinfo
        /*0018*/ 	.word	0x00000002
        /*0030*/ 	.string	""
        /*0030*/ 	.string	"ptxas"
        /*0030*/ 	.string	"Cuda compilation tools, release 13.0, V13.0.88"
        /*0030*/ 	.string	"Build cuda_13.0.r13.0/compiler.36424714_0"
        /*0030*/ 	.string	"-arch sm_100 -m 64 "



//--------------------- .note.nv.cuinfo           --------------------------
	.section	.note.nv.cuinfo,"",@"SHT_NOTE"
	.sectionflags	@"SHF_NOTE_NV_CUINFO"
        /*0018*/ 	.short	0x0002
        /*001a*/ 	.short	0x0064
        /*001c*/ 	.short	0x0082
	.zero		2


//--------------------- .nv.info                  --------------------------
	.section	.nv.info,"",@"SHT_CUDA_INFO"
	.align	4


	//----- nvinfo : EIATTR_REGCOUNT
	.align		4
        /*0000*/ 	.byte	0x04, 0x2f
        /*0002*/ 	.short	(.L_1 - .L_0)
	.align		4
.L_0:
        /*0004*/ 	.word	index@(_Z13hbm_peak_copyPK6Float8PS_m)
        /*0008*/ 	.word	0x0000001c


	//----- nvinfo : EIATTR_FRAME_SIZE
	.align		4
.L_1:
        /*000c*/ 	.byte	0x04, 0x11
        /*000e*/ 	.short	(.L_3 - .L_2)
	.align		4
.L_2:
        /*0010*/ 	.word	index@(_Z13hbm_peak_copyPK6Float8PS_m)
        /*0014*/ 	.word	0x00000000


	//----- nvinfo : EIATTR_MIN_STACK_SIZE
	.align		4
.L_3:
        /*0018*/ 	.byte	0x04, 0x12
        /*001a*/ 	.short	(.L_5 - .L_4)
	.align		4
.L_4:
        /*001c*/ 	.word	index@(_Z13hbm_peak_copyPK6Float8PS_m)
        /*0020*/ 	.word	0x00000000
.L_5:


//--------------------- .nv.compat                --------------------------
	.section	.nv.compat,"",@"SHT_CUDA_COMPAT_INFO"
	.align	4
        /*0000*/ 	.byte	0x02, 0x09, 0x00, 0x00, 0x02, 0x02, 0x01, 0x00, 0x02, 0x05, 0x05, 0x00, 0x03, 0x07, 0x01, 0x01
        /*0010*/ 	.byte	0x02, 0x03, 0x00, 0x00, 0x02, 0x06, 0x01, 0x00, 0x04, 0x0b, 0x08, 0x00, 0x09, 0x00, 0x00, 0x00
        /*0020*/ 	.byte	0x00, 0x00, 0x00, 0x00


//--------------------- .nv.info._Z13hbm_peak_copyPK6Float8PS_m --------------------------
	.section	.nv.info._Z13hbm_peak_copyPK6Float8PS_m,"",@"SHT_CUDA_INFO"
	.sectionflags	@""
	.align	4


	//----- nvinfo : EIATTR_CUDA_API_VERSION
	.align		4
        /*0000*/ 	.byte	0x04, 0x37
        /*0002*/ 	.short	(.L_7 - .L_6)
.L_6:
        /*0004*/ 	.word	0x00000082


	//----- nvinfo : EIATTR_KPARAM_INFO
	.align		4
.L_7:
        /*0008*/ 	.byte	0x04, 0x17
        /*000a*/ 	.short	(.L_9 - .L_8)
.L_8:
        /*000c*/ 	.word	0x00000000
        /*0010*/ 	.short	0x0002
        /*0012*/ 	.short	0x0010
        /*0014*/ 	.byte	0x00, 0xf0, 0x21, 0x00


	//----- nvinfo : EIATTR_KPARAM_INFO
	.align		4
.L_9:
        /*0018*/ 	.byte	0x04, 0x17
        /*001a*/ 	.short	(.L_11 - .L_10)
.L_10:
        /*001c*/ 	.word	0x00000000
        /*0020*/ 	.short	0x0001
        /*0022*/ 	.short	0x0008
        /*0024*/ 	.byte	0x00, 0xf5, 0x21, 0x00


	//----- nvinfo : EIATTR_KPARAM_INFO
	.align		4
.L_11:
        /*0028*/ 	.byte	0x04, 0x17
        /*002a*/ 	.short	(.L_13 - .L_12)
.L_12:
        /*002c*/ 	.word	0x00000000
        /*0030*/ 	.short	0x0000
        /*0032*/ 	.short	0x0000
        /*0034*/ 	.byte	0x00, 0xf5, 0x21, 0x00


	//----- nvinfo : EIATTR_SPARSE_MMA_MASK
	.align		4
.L_13:
        /*0038*/ 	.byte	0x03, 0x50
        /*003a*/ 	.short	0x0000


	//----- nvinfo : EIATTR_MAXREG_COUNT
	.align		4
        /*003c*/ 	.byte	0x03, 0x1b
        /*003e*/ 	.short	0x00ff


	//----- nvinfo : EIATTR_MERCURY_ISA_VERSION
	.align		4
        /*0040*/ 	.byte	0x03, 0x5f
        /*0042*/ 	.short	0x0101


	//----- nvinfo : EIATTR_VRC_CTA_INIT_COUNT
	.align		4
        /*0044*/ 	.byte	0x02, 0x4a
	.zero		1
	.zero		1


	//----- nvinfo : EIATTR_EXIT_INSTR_OFFSETS
	.align		4
        /*0048*/ 	.byte	0x04, 0x1c
        /*004a*/ 	.short	(.L_15 - .L_14)


	//   ....[0]....
.L_14:
        /*004c*/ 	.word	0x00000090


	//   ....[1]....
        /*0050*/ 	.word	0x00000390


	//----- nvinfo : EIATTR_CRS_STACK_SIZE
	.align		4
.L_15:
        /*0054*/ 	.byte	0x04, 0x1e
        /*0056*/ 	.short	(.L_17 - .L_16)
.L_16:
        /*0058*/ 	.word	0x00000000


	//----- nvinfo : EIATTR_CBANK_PARAM_SIZE
	.align		4
.L_17:
        /*005c*/ 	.byte	0x03, 0x19
        /*005e*/ 	.short	0x0018


	//----- nvinfo : EIATTR_PARAM_CBANK
	.align		4
        /*0060*/ 	.byte	0x04, 0x0a
        /*0062*/ 	.short	(.L_19 - .L_18)
	.align		4
.L_18:
        /*0064*/ 	.word	index@(.nv.constant0._Z13hbm_peak_copyPK6Float8PS_m)
        /*0068*/ 	.short	0x0380
        /*006a*/ 	.short	0x0018


	//----- nvinfo : EIATTR_SW_WAR
	.align		4
.L_19:
        /*006c*/ 	.byte	0x04, 0x36
        /*006e*/ 	.short	(.L_21 - .L_20)
.L_20:
        /*0070*/ 	.word	0x00000008
.L_21:


//--------------------- .nv.callgraph             --------------------------
	.section	.nv.callgraph,"",@"SHT_CUDA_CALLGRAPH"
	.align	4
	.sectionentsize	8
	.align		4
        /*0000*/ 	.word	0x00000000
	.align		4
        /*0004*/ 	.word	0xffffffff
	.align		4
        /*0008*/ 	.word	0x00000000
	.align		4
        /*000c*/ 	.word	0xfffffffe
	.align		4
        /*0010*/ 	.word	0x00000000
	.align		4
        /*0014*/ 	.word	0xfffffffd
	.align		4
        /*0018*/ 	.word	0x00000000
	.align		4
        /*001c*/ 	.word	0xfffffffc


//--------------------- .text._Z13hbm_peak_copyPK6Float8PS_m --------------------------
	.section	.text._Z13hbm_peak_copyPK6Float8PS_m,"ax",@progbits
	.align	128
        .global         _Z13hbm_peak_copyPK6Float8PS_m
        .type           _Z13hbm_peak_copyPK6Float8PS_m,@function
        .size           _Z13hbm_peak_copyPK6Float8PS_m,(.L_x_4 - _Z13hbm_peak_copyPK6Float8PS_m)
        .other          _Z13hbm_peak_copyPK6Float8PS_m,@"STO_CUDA_ENTRY STV_DEFAULT"
_Z13hbm_peak_copyPK6Float8PS_m:
.text._Z13hbm_peak_copyPK6Float8PS_m:
[----:B------:R-:W-:Y:S01]  /*0000*/  LDC R1, c[0x0][0x37c] ;  /* 0x0000df00ff017b82 */ /* 0x000fe20000000800 */
[----:B------:R-:W0:Y:S07]  /*0010*/  S2R R3, SR_TID.X ;  /* 0x0000000000037919 */ /* 0x000e2e0000002100 */
[----:B------:R-:W0:Y:S01]  /*0020*/  S2UR UR4, SR_CTAID.X ;  /* 0x00000000000479c3 */ /* 0x000e220000002500 */
[----:B------:R-:W1:Y:S07]  /*0030*/  LDCU.64 UR6, c[0x0][0x390] ;  /* 0x00007200ff0677ac */ /* 0x000e6e0008000a00 */
[----:B------:R-:W0:Y:S02]  /*0040*/  LDC R4, c[0x0][0x360] ;  /* 0x0000d800ff047b82 */ /* 0x000e240000000800 */
[----:B0-----:R-:W-:-:S04]  /*0050*/  IMAD R2, R4, UR4, R3 ;  /* 0x0000000404027c24 */ /* 0x001fc8000f8e0203 */
[----:B------:R-:W-:-:S03]  /*0060*/  IMAD.WIDE.U32 R2, R2, 0x4, RZ ;  /* 0x0000000402027825 */ /* 0x000fc600078e00ff */
[----:B-1----:R-:W-:-:S04]  /*0070*/  ISETP.GE.U32.AND P0, PT, R2, UR6, PT ;  /* 0x0000000602007c0c */ /* 0x002fc8000bf06070 */
[----:B------:R-:W-:-:S13]  /*0080*/  ISETP.GE.U32.AND.EX P0, PT, R3, UR7, PT, P0 ;  /* 0x0000000703007c0c */ /* 0x000fda000bf06100 */
[----:B------:R-:W-:Y:S05]  /*0090*/  @P0 EXIT ;  /* 0x000000000000094d */ /* 0x000fea0003800000 */
[----:B------:R-:W0:Y:S01]  /*00a0*/  LDC.64 R20, c[0x0][0x390] ;  /* 0x0000e400ff147b82 */ /* 0x000e220000000a00 */
[----:B------:R-:W1:Y:S01]  /*00b0*/  LDCU UR4, c[0x0][0x370] ;  /* 0x00006e00ff0477ac */ /* 0x000e620008000800 */
[----:B------:R-:W-:Y:S01]  /*00c0*/  IMAD.MOV.U32 R0, RZ, RZ, R2 ;  /* 0x000000ffff007224 */ /* 0x000fe200078e0002 */
[----:B------:R-:W2:Y:S01]  /*00d0*/  LDCU.64 UR6, c[0x0][0x358] ;  /* 0x00006b00ff0677ac */ /* 0x000ea20008000a00 */
[----:B------:R-:W3:Y:S01]  /*00e0*/  LDCU.128 UR8, c[0x0][0x380] ;  /* 0x00007000ff0877ac */ /* 0x000ee20008000c00 */
[----:B-1----:R-:W-:-:S07]  /*00f0*/  IMAD R2, R4, UR4, RZ ;  /* 0x0000000404027c24 */ /* 0x002fce000f8e02ff */
.L_x_2:
[----:B0-----:R-:W-:Y:S01]  /*0100*/  ISETP.GE.U32.AND P0, PT, R0, R20, PT ;  /* 0x000000140000720c */ /* 0x001fe20003f06070 */
[----:B------:R-:W-:Y:S03]  /*0110*/  BSSY.RECONVERGENT B0, `(.L_x_0) ;  /* 0x000001f000007945 */ /* 0x000fe60003800200 */
[----:B------:R-:W-:-:S13]  /*0120*/  ISETP.GE.U32.AND.EX P0, PT, R3, R21, PT, P0 ;  /* 0x000000150300720c */ /* 0x000fda0003f06100 */
[----:B------:R-:W-:Y:S05]  /*0130*/  @P0 BRA `(.L_x_1) ;  /* 0x0000000000700947 */ /* 0x000fea0003800000 */
[C---:B------:R-:W-:Y:S01]  /*0140*/  IMAD.SHL.U32 R22, R0.reuse, 0x20, RZ ;  /* 0x0000002000167824 */ /* 0x040fe200078e00ff */
[----:B------:R-:W-:-:S04]  /*0150*/  SHF.L.U64.HI R12, R0, 0x5, R3 ;  /* 0x00000005000c7819 */ /* 0x000fc80000010203 */
[----:B---3--:R-:W-:-:S04]  /*0160*/  IADD3 R24, P0, PT, R22, UR8, RZ ;  /* 0x0000000816187c10 */ /* 0x008fc8000ff1e0ff */
[----:B------:R-:W-:-:S05]  /*0170*/  IADD3.X R25, PT, PT, R12, UR9, RZ, P0, !PT ;  /* 0x000000090c197c10 */ /* 0x000fca00087fe4ff */
[----:B--2---:R-:W2:Y:S01]  /*0180*/  LDG.E.ENL2.256.CONSTANT R8, R4, desc[UR6][R24.64] ;  /* 0xfe0000061804797e */ /* 0x004ea20008129908 */
[----:B------:R-:W-:Y:S02]  /*0190*/  IADD3 R22, P0, PT, R22, UR10, RZ ;  /* 0x0000000a16167c10 */ /* 0x000fe4000ff1e0ff */
[----:B------:R-:W-:Y:S02]  /*01a0*/  IADD3 R13, P1, PT, R0, 0x1, RZ ;  /* 0x00000001000d7810 */ /* 0x000fe40007f3e0ff */
[----:B------:R-:W-:Y:S02]  /*01b0*/  IADD3.X R23, PT, PT, R12, UR11, RZ, P0, !PT ;  /* 0x0000000b0c177c10 */ /* 0x000fe400087fe4ff */
[----:B------:R-:W-:Y:S01]  /*01c0*/  ISETP.GE.U32.AND P0, PT, R13, R20, PT ;  /* 0x000000140d00720c */ /* 0x000fe20003f06070 */
[----:B------:R-:W-:-:S05]  /*01d0*/  IMAD.X R12, RZ, RZ, R3, P1 ;  /* 0x000000ffff0c7224 */ /* 0x000fca00008e0603 */
[----:B------:R-:W-:Y:S01]  /*01e0*/  ISETP.GE.U32.AND.EX P0, PT, R12, R21, PT, P0 ;  /* 0x000000150c00720c */ /* 0x000fe20003f06100 */
[----:B--2---:R0:W-:-:S12]  /*01f0*/  STG.E.ENL2.256 desc[UR6][R22.64], R4, R8 ;  /* 0xf80000041608797f */ /* 0x0041d8000f121806 */
[----:B------:R-:W-:Y:S05]  /*0200*/  @P0 BRA `(.L_x_1) ;  /* 0x00000000003c0947 */ /* 0x000fea0003800000 */
[----:B0-----:R-:W2:Y:S01]  /*0210*/  LDG.E.ENL2.256.CONSTANT R8, R4, desc[UR6][R24.64+0x20] ;  /* 0xfe0001061804797e */ /* 0x001ea20008129908 */
[----:B------:R-:W-:-:S04]  /*0220*/  IADD3 R13, P1, PT, R0, 0x2, RZ ;  /* 0x00000002000d7810 */ /* 0x000fc80007f3e0ff */
[----:B------:R-:W-:Y:S01]  /*0230*/  ISETP.GE.U32.AND P0, PT, R13, R20, PT ;  /* 0x000000140d00720c */ /* 0x000fe20003f06070 */
[----:B------:R-:W-:-:S05]  /*0240*/  IMAD.X R12, RZ, RZ, R3, P1 ;  /* 0x000000ffff0c7224 */ /* 0x000fca00008e0603 */
[----:B------:R-:W-:Y:S01]  /*0250*/  ISETP.GE.U32.AND.EX P0, PT, R12, R21, PT, P0 ;  /* 0x000000150c00720c */ /* 0x000fe20003f06100 */
[----:B--2---:R1:W-:-:S12]  /*0260*/  STG.E.ENL2.256 desc[UR6][R22.64+0x20], R4, R8 ;  /* 0xf80001041608797f */ /* 0x0043d8000f121806 */
[----:B------:R-:W-:Y:S05]  /*0270*/  @P0 BRA `(.L_x_1) ;  /* 0x0000000000200947 */ /* 0x000fea0003800000 */
[----:B-1----:R-:W-:-:S04]  /*0280*/  IADD3 R5, P1, PT, R0, 0x3, RZ ;  /* 0x0000000300057810 */ /* 0x002fc80007f3e0ff */
[----:B------:R-:W-:Y:S01]  /*0290*/  ISETP.GE.U32.AND P0, PT, R5, R20, PT ;  /* 0x000000140500720c */ /* 0x000fe20003f06070 */
[----:B------:R-:W-:-:S05]  /*02a0*/  IMAD.X R4, RZ, RZ, R3, P1 ;  /* 0x000000ffff047224 */ /* 0x000fca00008e0603 */
[----:B------:R-:W-:Y:S02]  /*02b0*/  ISETP.GE.U32.AND.EX P0, PT, R4, R21, PT, P0 ;  /* 0x000000150400720c */ /* 0x000fe40003f06100 */
[----:B------:R-:W2:Y:S11]  /*02c0*/  LDG.E.ENL2.256.CONSTANT R8, R4, desc[UR6][R24.64+0x40] ;  /* 0xfe0002061804797e */ /* 0x000eb60008129908 */
[----:B------:R-:W3:Y:S04]  /*02d0*/  @!P0 LDG.E.ENL2.256.CONSTANT R16, R12, desc[UR6][R24.64+0x60] ;  /* 0xfe000306180c897e */ /* 0x000ee80008129910 */
[----:B--2---:R4:W-:Y:S04]  /*02e0*/  STG.E.ENL2.256 desc[UR6][R22.64+0x40], R4, R8 ;  /* 0xf80002041608797f */ /* 0x0049e8000f121806 */
[----:B---3--:R4:W-:Y:S02]  /*02f0*/  @!P0 STG.E.ENL2.256 desc[UR6][R22.64+0x60], R12, R16 ;  /* 0xf800030c1610897f */ /* 0x0089e4000f121806 */
.L_x_1:
[----:B--23--:R-:W-:Y:S05]  /*0300*/  BSYNC.RECONVERGENT B0 ;  /* 0x0000000000007941 */ /* 0x00cfea0003800200 */
.L_x_0:
[----:B01--4-:R-:W-:Y:S02]  /*0310*/  IMAD.MOV.U32 R4, RZ, RZ, R0 ;  /* 0x000000ffff047224 */ /* 0x013fe400078e0000 */
[----:B------:R-:W-:Y:S02]  /*0320*/  IMAD.MOV.U32 R5, RZ, RZ, R3 ;  /* 0x000000ffff057224 */ /* 0x000fe400078e0003 */
[----:B------:R-:W-:-:S04]  /*0330*/  IMAD.WIDE.U32 R4, R2, 0x4, R4 ;  /* 0x0000000402047825 */ /* 0x000fc800078e0004 */
[----:B------:R-:W-:Y:S01]  /*0340*/  IMAD.MOV.U32 R0, RZ, RZ, R4 ;  /* 0x000000ffff007224 */ /* 0x000fe200078e0004 */
[----:B------:R-:W-:Y:S01]  /*0350*/  ISETP.GE.U32.AND P0, PT, R4, R20, PT ;  /* 0x000000140400720c */ /* 0x000fe20003f06070 */
[----:B------:R-:W-:-:S03]  /*0360*/  IMAD.MOV.U32 R3, RZ, RZ, R5 ;  /* 0x000000ffff037224 */ /* 0x000fc600078e0005 */
[----:B------:R-:W-:-:S13]  /*0370*/  ISETP.GE.U32.AND.EX P0, PT, R5, R21, PT, P0 ;  /* 0x000000150500720c */ /* 0x000fda0003f06100 */
[----:B------:R-:W-:Y:S05]  /*0380*/  @!P0 BRA `(.L_x_2) ;  /* 0xfffffffc005c8947 */ /* 0x000fea000383ffff */
[----:B------:R-:W-:Y:S05]  /*0390*/  EXIT ;  /* 0x000000000000794d */ /* 0x000fea0003800000 */
.L_x_3:
[----:B------:R-:W-:-:S00]  /*03a0*/  BRA `(.L_x_3) ;  /* 0xfffffffc00fc7947 */ /* 0x000fc0000383ffff */
[----:B------:R-:W-:-:S00]  /*03b0*/  NOP ;  /* 0x0000000000007918 */ /* 0x000fc00000000000 */
        /* <DEDUP_REMOVED lines=12> */
.L_x_4:


//--------------------- .nv.shared.reserved.0     --------------------------
	.section	.nv.shared.reserved.0,"aw",@nobits
	.weak		__nv_reservedSMEM_offset_0_alias
	.size		__nv_reservedSMEM_offset_0_alias, 0, 64
	.other		__nv_reservedSMEM_offset_0_alias,@"STO_CUDA_RESERVED_SHARED STV_DEFAULT"
__nv_reservedSMEM_offset_0_alias:
	.zero		0
	.zero		64


//--------------------- .nv.constant0._Z13hbm_peak_copyPK6Float8PS_m --------------------------
	.section	.nv.constant0._Z13hbm_peak_copyPK6Float8PS_m,"a",@progbits
	.sectionflags	@""
	.align	4
.nv.constant0._Z13hbm_peak_copyPK6Float8PS_m:
	.zero		920


//--------------------- SYMBOLS --------------------------

	.type		.nv.reservedSmem.offset0,@object
	.size		.nv.reservedSmem.offset0,0x4
